//
// Generated by NVIDIA NVVM Compiler
//
// Compiler Build ID: CL-36424714
// Cuda compilation tools, release 13.0, V13.0.88
// Based on NVVM 20.0.0
//

.version 9.0
.target sm_100
.address_size 64

	// .globl	test

.visible .entry test(
	.param .u64 .ptr .align 1 test_param_0,
	.param .u32 test_param_1,
	.param .u64 .ptr .align 1 test_param_2,
	.param .u32 test_param_3,
	.param .u64 .ptr .align 1 test_param_4,
	.param .u32 test_param_5
)
{
	.reg .pred 	%p<2>;
	.reg .b32 	%r<7>;
	.reg .b32 	%f<6>;
	.reg .b64 	%rd<12>;

	ld.param.u64 	%rd1, [test_param_0];
	ld.param.u32 	%r3, [test_param_1];
	ld.param.u64 	%rd2, [test_param_2];
	ld.param.u64 	%rd3, [test_param_4];
	mov.u32 	%r4, %ntid.x;
	mov.u32 	%r5, %ctaid.x;
	mov.u32 	%r6, %tid.x;
	mad.lo.s32 	%r1, %r4, %r5, %r6;
	shr.s32 	%r2, %r3, 3;
	setp.ge.s32 	%p1, %r1, %r2;
	@%p1 bra 	$L__BB0_2;
	cvta.to.global.u64 	%rd4, %rd1;
	cvta.to.global.u64 	%rd5, %rd3;
	cvta.to.global.u64 	%rd6, %rd2;
	mul.wide.s32 	%rd7, %r1, 4;
	add.s64 	%rd8, %rd4, %rd7;
	ld.global.f32 	%f1, [%rd8];
	mul.wide.s32 	%rd9, %r2, 4;
	add.s64 	%rd10, %rd8, %rd9;
	ld.global.f32 	%f2, [%rd10];
	add.f32 	%f3, %f1, %f2;
	ld.global.f32 	%f4, [%rd5];
	add.f32 	%f5, %f3, %f4;
	add.s64 	%rd11, %rd6, %rd7;
	st.global.f32 	[%rd11], %f5;
$L__BB0_2:
	ret;

}


// ===== COMPILED SASS (sm_100) =====

	.target	sm_100

	.elftype	@"ET_EXEC"


//--------------------- .note.nv.tkinfo           --------------------------
	.section	.note.nv.tkinfo,"",@"SHT_NOTE"
	.sectionflags	@"SHF_NOTE_NV_TKINFO"
	.tkinfo
        /*0018*/ 	.word	0x00000002
        /*0030*/ 	.string	""
        /*0030*/ 	.string	"ptxas"
        /*0030*/ 	.string	"Cuda compilation tools, release 13.0, V13.0.88"
        /*0030*/ 	.string	"Build cuda_13.0.r13.0/compiler.36424714_0"
        /*0030*/ 	.string	"-arch sm_100 -m 64 "



//--------------------- .note.nv.cuinfo           --------------------------
	.section	.note.nv.cuinfo,"",@"SHT_NOTE"
	.sectionflags	@"SHF_NOTE_NV_CUINFO"
        /*0018*/ 	.short	0x0002
        /*001a*/ 	.short	0x0064
        /*001c*/ 	.short	0x0082
	.zero		2


//--------------------- .nv.info                  --------------------------
	.section	.nv.info,"",@"SHT_CUDA_INFO"
	.align	4


	//----- nvinfo : EIATTR_REGCOUNT
	.align		4
        /*0000*/ 	.byte	0x04, 0x2f
        /*0002*/ 	.short	(.L_1 - .L_0)
	.align		4
.L_0:
        /*0004*/ 	.word	index@(test)
        /*0008*/ 	.word	0x0000000e


	//----- nvinfo : EIATTR_FRAME_SIZE
	.align		4
.L_1:
        /*000c*/ 	.byte	0x04, 0x11
        /*000e*/ 	.short	(.L_3 - .L_2)
	.align		4
.L_2:
        /*0010*/ 	.word	index@(test)
        /*0014*/ 	.word	0x00000000


	//----- nvinfo : EIATTR_MIN_STACK_SIZE
	.align		4
.L_3:
        /*0018*/ 	.byte	0x04, 0x12
        /*001a*/ 	.short	(.L_5 - .L_4)
	.align		4
.L_4:
        /*001c*/ 	.word	index@(test)
        /*0020*/ 	.word	0x00000000
.L_5:


//--------------------- .nv.compat                --------------------------
	.section	.nv.compat,"",@"SHT_CUDA_COMPAT_INFO"
	.align	4
        /*0000*/ 	.byte	0x02, 0x09, 0x00, 0x00, 0x02, 0x02, 0x01, 0x00, 0x02, 0x05, 0x05, 0x00, 0x03, 0x07, 0x01, 0x01
        /*0010*/ 	.byte	0x02, 0x03, 0x00, 0x00, 0x02, 0x06, 0x01, 0x00, 0x04, 0x0b, 0x08, 0x00, 0x09, 0x00, 0x00, 0x00
        /*0020*/ 	.byte	0x00, 0x00, 0x00, 0x00


//--------------------- .nv.info.test             --------------------------
	.section	.nv.info.test,"",@"SHT_CUDA_INFO"
	.sectionflags	@""
	.align	4


	//----- nvinfo : EIATTR_CUDA_API_VERSION
	.align		4
        /*0000*/ 	.byte	0x04, 0x37
        /*0002*/ 	.short	(.L_7 - .L_6)
.L_6:
        /*0004*/ 	.word	0x00000082


	//----- nvinfo : EIATTR_KPARAM_INFO
	.align		4
.L_7:
        /*0008*/ 	.byte	0x04, 0x17
        /*000a*/ 	.short	(.L_9 - .L_8)
.L_8:
        /*000c*/ 	.word	0x00000000
        /*0010*/ 	.short	0x0005
        /*0012*/ 	.short	0x0028
        /*0014*/ 	.byte	0x00, 0xf0, 0x11, 0x00


	//----- nvinfo : EIATTR_KPARAM_INFO
	.align		4
.L_9:
        /*0018*/ 	.byte	0x04, 0x17
        /*001a*/ 	.short	(.L_11 - .L_10)
.L_10:
        /*001c*/ 	.word	0x00000000
        /*0020*/ 	.short	0x0004
        /*0022*/ 	.short	0x0020
        /*0024*/ 	.byte	0x00, 0xf5, 0x21, 0x00


	//----- nvinfo : EIATTR_KPARAM_INFO
	.align		4
.L_11:
        /*0028*/ 	.byte	0x04, 0x17
        /*002a*/ 	.short	(.L_13 - .L_12)
.L_12:
        /*002c*/ 	.word	0x00000000
        /*0030*/ 	.short	0x0003
        /*0032*/ 	.short	0x0018
        /*0034*/ 	.byte	0x00, 0xf0, 0x11, 0x00


	//----- nvinfo : EIATTR_KPARAM_INFO
	.align		4
.L_13:
        /*0038*/ 	.byte	0x04, 0x17
        /*003a*/ 	.short	(.L_15 - .L_14)
.L_14:
        /*003c*/ 	.word	0x00000000
        /*0040*/ 	.short	0x0002
        /*0042*/ 	.short	0x0010
        /*0044*/ 	.byte	0x00, 0xf5, 0x21, 0x00


	//----- nvinfo : EIATTR_KPARAM_INFO
	.align		4
.L_15:
        /*0048*/ 	.byte	0x04, 0x17
        /*004a*/ 	.short	(.L_17 - .L_16)
.L_16:
        /*004c*/ 	.word	0x00000000
        /*0050*/ 	.short	0x0001
        /*0052*/ 	.short	0x0008
        /*0054*/ 	.byte	0x00, 0xf0, 0x11, 0x00


	//----- nvinfo : EIATTR_KPARAM_INFO
	.align		4
.L_17:
        /*0058*/ 	.byte	0x04, 0x17
        /*005a*/ 	.short	(.L_19 - .L_18)
.L_18:
        /*005c*/ 	.word	0x00000000
        /*0060*/ 	.short	0x0000
        /*0062*/ 	.short	0x0000
        /*0064*/ 	.byte	0x00, 0xf5, 0x21, 0x00


	//----- nvinfo : EIATTR_SPARSE_MMA_MASK
	.align		4
.L_19:
        /*0068*/ 	.byte	0x03, 0x50
        /*006a*/ 	.short	0x0000


	//----- nvinfo : EIATTR_MAXREG_COUNT
	.align		4
        /*006c*/ 	.byte	0x03, 0x1b
        /*006e*/ 	.short	0x00ff


	//----- nvinfo : EIATTR_MERCURY_ISA_VERSION
	.align		4
        /*0070*/ 	.byte	0x03, 0x5f
        /*0072*/ 	.short	0x0101


	//----- nvinfo : EIATTR_VRC_CTA_INIT_COUNT
	.align		4
        /*0074*/ 	.byte	0x02, 0x4a
	.zero		1
	.zero		1


	//----- nvinfo : EIATTR_EXIT_INSTR_OFFSETS
	.align		4
        /*0078*/ 	.byte	0x04, 0x1c
        /*007a*/ 	.short	(.L_21 - .L_20)


	//   ....[0]....
.L_20:
        /*007c*/ 	.word	0x00000080


	//   ....[1]....
        /*0080*/ 	.word	0x00000160


	//----- nvinfo : EIATTR_CBANK_PARAM_SIZE
	.align		4
.L_21:
        /*0084*/ 	.byte	0x03, 0x19
        /*0086*/ 	.short	0x002c


	//----- nvinfo : EIATTR_PARAM_CBANK
	.align		4
        /*0088*/ 	.byte	0x04, 0x0a
        /*008a*/ 	.short	(.L_23 - .L_22)
	.align		4
.L_22:
        /*008c*/ 	.word	index@(.nv.constant0.test)
        /*0090*/ 	.short	0x0380
        /*0092*/ 	.short	0x002c


	//----- nvinfo : EIATTR_SW_WAR
	.align		4
.L_23:
        /*0094*/ 	.byte	0x04, 0x36
        /*0096*/ 	.short	(.L_25 - .L_24)
.L_24:
        /*0098*/ 	.word	0x00000008
.L_25:


//--------------------- .nv.callgraph             --------------------------
	.section	.nv.callgraph,"",@"SHT_CUDA_CALLGRAPH"
	.align	4
	.sectionentsize	8
	.align		4
        /*0000*/ 	.word	0x00000000
	.align		4
        /*0004*/ 	.word	0xffffffff
	.align		4
        /*0008*/ 	.word	0x00000000
	.align		4
        /*000c*/ 	.word	0xfffffffe
	.align		4
        /*0010*/ 	.word	0x00000000
	.align		4
        /*0014*/ 	.word	0xfffffffd
	.align		4
        /*0018*/ 	.word	0x00000000
	.align		4
        /*001c*/ 	.word	0xfffffffc


//--------------------- .text.test                --------------------------
	.section	.text.test,"ax",@progbits
	.align	128
        .global         test
        .type           test,@function
        .size           test,(.L_x_1 - test)
        .other          test,@"STO_CUDA_ENTRY STV_DEFAULT"
test:
.text.test:
[----:B------:R-:W-:Y:S01]  /*0000*/  LDC R1, c[0x0][0x37c] ;  /* 0x0000df00ff017b82 */ /* 0x000fe20000000800 */
[----:B------:R-:W0:Y:S07]  /*0010*/  S2R R11, SR_CTAID.X ;  /* 0x00000000000b7919 */ /* 0x000e2e0000002500 */
[----:B------:R-:W1:Y:S01]  /*0020*/  LDC R4, c[0x0][0x388] ;  /* 0x0000e200ff047b82 */ /* 0x000e620000000800 */
[----:B------:R-:W0:Y:S01]  /*0030*/  LDCU UR4, c[0x0][0x360] ;  /* 0x00006c00ff0477ac */ /* 0x000e220008000800 */
[----:B------:R-:W0:Y:S01]  /*0040*/  S2R R0, SR_TID.X ;  /* 0x0000000000007919 */ /* 0x000e220000002100 */
[----:B-1----:R-:W-:Y:S01]  /*0050*/  SHF.R.S32.HI R4, RZ, 0x3, R4 ;  /* 0x00000003ff047819 */ /* 0x002fe20000011404 */
[----:B0-----:R-:W-:-:S05]  /*0060*/  IMAD R11, R11, UR4, R0 ;  /* 0x000000040b0b7c24 */ /* 0x001fca000f8e0200 */
[----:B------:R-:W-:-:S13]  /*0070*/  ISETP.GE.AND P0, PT, R11, R4, PT ;  /* 0x000000040b00720c */ /* 0x000fda0003f06270 */
[----:B------:R-:W-:Y:S05]  /*0080*/  @P0 EXIT ;  /* 0x000000000000094d */ /* 0x000fea0003800000 */
[----:B------:R-:W0:Y:S01]  /*0090*/  LDC.64 R2, c[0x0][0x380] ;  /* 0x0000e000ff027b82 */ /* 0x000e220000000a00 */
[----:B------:R-:W1:Y:S07]  /*00a0*/  LDCU.64 UR4, c[0x0][0x358] ;  /* 0x00006b00ff0477ac */ /* 0x000e6e0008000a00 */
[----:B------:R-:W2:Y:S08]  /*00b0*/  LDC.64 R6, c[0x0][0x3a0] ;  /* 0x0000e800ff067b82 */ /* 0x000eb00000000a00 */
[----:B------:R-:W3:Y:S01]  /*00c0*/  LDC.64 R8, c[0x0][0x390] ;  /* 0x0000e400ff087b82 */ /* 0x000ee20000000a00 */
[----:B0-----:R-:W-:-:S04]  /*00d0*/  IMAD.WIDE R2, R11, 0x4, R2 ;  /* 0x000000040b027825 */ /* 0x001fc800078e0202 */
[----:B------:R-:W-:Y:S02]  /*00e0*/  IMAD.WIDE R4, R4, 0x4, R2 ;  /* 0x0000000404047825 */ /* 0x000fe400078e0202 */
[----:B-1----:R-:W4:Y:S04]  /*00f0*/  LDG.E R2, desc[UR4][R2.64] ;  /* 0x0000000402027981 */ /* 0x002f28000c1e1900 */
[----:B------:R-:W4:Y:S04]  /*0100*/  LDG.E R5, desc[UR4][R4.64] ;  /* 0x0000000404057981 */ /* 0x000f28000c1e1900 */
[----:B--2---:R-:W2:Y:S01]  /*0110*/  LDG.E R7, desc[UR4][R6.64] ;  /* 0x0000000406077981 */ /* 0x004ea2000c1e1900 */
[----:B---3--:R-:W-:-:S04]  /*0120*/  IMAD.WIDE R8, R11, 0x4, R8 ;  /* 0x000000040b087825 */ /* 0x008fc800078e0208 */
[----:B----4-:R-:W-:-:S04]  /*0130*/  FADD R0, R2, R5 ;  /* 0x0000000502007221 */ /* 0x010fc80000000000 */
[----:B--2---:R-:W-:-:S05]  /*0140*/  FADD R11, R0, R7 ;  /* 0x00000007000b7221 */ /* 0x004fca0000000000 */
[----:B------:R-:W-:Y:S01]  /*0150*/  STG.E desc[UR4][R8.64], R11 ;  /* 0x0000000b08007986 */ /* 0x000fe2000c101904 */
[----:B------:R-:W-:Y:S05]  /*0160*/  EXIT ;  /* 0x000000000000794d */ /* 0x000fea0003800000 */
.L_x_0:
[----:B------:R-:W-:-:S00]  /*0170*/  BRA `(.L_x_0) ;  /* 0xfffffffc00fc7947 */ /* 0x000fc0000383ffff */
[----:B------:R-:W-:-:S00]  /*0180*/  NOP ;  /* 0x0000000000007918 */ /* 0x000fc00000000000 */
[----:B------:R-:W-:-:S00]  /*0190*/  NOP ;  /* 0x0000000000007918 */ /* 0x000fc00000000000 */
[----:B------:R-:W-:-:S00]  /*01a0*/  NOP ;  /* 0x0000000000007918 */ /* 0x000fc00000000000 */
[----:B------:R-:W-:-:S00]  /*01b0*/  NOP ;  /* 0x0000000000007918 */ /* 0x000fc00000000000 */
[----:B------:R-:W-:-:S00]  /*01c0*/  NOP ;  /* 0x0000000000007918 */ /* 0x000fc00000000000 */
[----:B------:R-:W-:-:S00]  /*01d0*/  NOP ;  /* 0x0000000000007918 */ /* 0x000fc00000000000 */
[----:B------:R-:W-:-:S00]  /*01e0*/  NOP ;  /* 0x0000000000007918 */ /* 0x000fc00000000000 */
[----:B------:R-:W-:-:S00]  /*01f0*/  NOP ;  /* 0x0000000000007918 */ /* 0x000fc00000000000 */
.L_x_1:


//--------------------- .nv.shared.reserved.0     --------------------------
	.section	.nv.shared.reserved.0,"aw",@nobits
	.weak		__nv_reservedSMEM_offset_0_alias
	.size		__nv_reservedSMEM_offset_0_alias, 0, 64
	.other		__nv_reservedSMEM_offset_0_alias,@"STO_CUDA_RESERVED_SHARED STV_DEFAULT"
__nv_reservedSMEM_offset_0_alias:
	.zero		0
	.zero		64


//--------------------- .nv.constant0.test        --------------------------
	.section	.nv.constant0.test,"a",@progbits
	.sectionflags	@""
	.align	4
.nv.constant0.test:
	.zero		940


//--------------------- SYMBOLS --------------------------

	.type		.nv.reservedSmem.offset0,@object
	.size		.nv.reservedSmem.offset0,0x4
